//
// Generated by NVIDIA NVVM Compiler
//
// Compiler Build ID: CL-36424714
// Cuda compilation tools, release 13.0, V13.0.88
// Based on NVVM 20.0.0
//

.version 9.0
.target sm_100
.address_size 64

	// .globl	_Z15naive_attentionPKfS0_S0_Pf

.visible .entry _Z15naive_attentionPKfS0_S0_Pf(
	.param .u64 .ptr .align 1 _Z15naive_attentionPKfS0_S0_Pf_param_0,
	.param .u64 .ptr .align 1 _Z15naive_attentionPKfS0_S0_Pf_param_1,
	.param .u64 .ptr .align 1 _Z15naive_attentionPKfS0_S0_Pf_param_2,
	.param .u64 .ptr .align 1 _Z15naive_attentionPKfS0_S0_Pf_param_3
)
{
	.reg .pred 	%p<4>;
	.reg .b32 	%r<11>;
	.reg .b32 	%f<92>;
	.reg .b64 	%rd<12>;

	ld.param.u64 	%rd1, [_Z15naive_attentionPKfS0_S0_Pf_param_0];
	ld.param.u64 	%rd2, [_Z15naive_attentionPKfS0_S0_Pf_param_1];
	ld.param.u64 	%rd3, [_Z15naive_attentionPKfS0_S0_Pf_param_2];
	ld.param.u64 	%rd4, [_Z15naive_attentionPKfS0_S0_Pf_param_3];
	cvta.to.global.u64 	%rd5, %rd2;
	cvta.to.global.u64 	%rd6, %rd1;
	cvta.to.global.u64 	%rd7, %rd3;
	cvta.to.global.u64 	%rd8, %rd4;
	mov.u32 	%r1, %tid.x;
	shl.b32 	%r2, %r1, 1;
	mul.wide.u32 	%rd9, %r2, 4;
	add.s64 	%rd10, %rd6, %rd9;
	ld.global.f32 	%f1, [%rd10];
	ld.global.f32 	%f2, [%rd5];
	fma.rn.f32 	%f3, %f1, %f2, 0f00000000;
	ld.global.f32 	%f4, [%rd10+4];
	ld.global.f32 	%f5, [%rd5+4];
	fma.rn.f32 	%f6, %f4, %f5, %f3;
	ld.global.f32 	%f7, [%rd5+8];
	fma.rn.f32 	%f8, %f1, %f7, 0f00000000;
	ld.global.f32 	%f9, [%rd5+12];
	fma.rn.f32 	%f10, %f4, %f9, %f8;
	ld.global.f32 	%f11, [%rd5+16];
	fma.rn.f32 	%f12, %f1, %f11, 0f00000000;
	ld.global.f32 	%f13, [%rd5+20];
	fma.rn.f32 	%f14, %f4, %f13, %f12;
	ld.global.f32 	%f15, [%rd5+24];
	fma.rn.f32 	%f16, %f1, %f15, 0f00000000;
	ld.global.f32 	%f17, [%rd5+28];
	fma.rn.f32 	%f18, %f4, %f17, %f16;
	setp.gt.f32 	%p1, %f10, %f6;
	selp.f32 	%f19, %f10, %f6, %p1;
	setp.gt.f32 	%p2, %f14, %f19;
	selp.f32 	%f20, %f14, %f19, %p2;
	setp.gt.f32 	%p3, %f18, %f20;
	selp.f32 	%f21, %f18, %f20, %p3;
	sub.f32 	%f22, %f6, %f21;
	fma.rn.f32 	%f23, %f22, 0f3BBB989D, 0f3F000000;
	cvt.sat.f32.f32 	%f24, %f23;
	mov.f32 	%f25, 0f4B400001;
	mov.f32 	%f26, 0f437C0000;
	fma.rm.f32 	%f27, %f24, %f26, %f25;
	add.f32 	%f28, %f27, 0fCB40007F;
	neg.f32 	%f29, %f28;
	fma.rn.f32 	%f30, %f22, 0f3FB8AA3B, %f29;
	fma.rn.f32 	%f31, %f22, 0f32A57060, %f30;
	mov.b32 	%r3, %f27;
	shl.b32 	%r4, %r3, 23;
	mov.b32 	%f32, %r4;
	ex2.approx.ftz.f32 	%f33, %f31;
	mul.f32 	%f34, %f33, %f32;
	add.f32 	%f35, %f34, 0f00000000;
	sub.f32 	%f36, %f10, %f21;
	fma.rn.f32 	%f37, %f36, 0f3BBB989D, 0f3F000000;
	cvt.sat.f32.f32 	%f38, %f37;
	fma.rm.f32 	%f39, %f38, %f26, %f25;
	add.f32 	%f40, %f39, 0fCB40007F;
	neg.f32 	%f41, %f40;
	fma.rn.f32 	%f42, %f36, 0f3FB8AA3B, %f41;
	fma.rn.f32 	%f43, %f36, 0f32A57060, %f42;
	mov.b32 	%r5, %f39;
	shl.b32 	%r6, %r5, 23;
	mov.b32 	%f44, %r6;
	ex2.approx.ftz.f32 	%f45, %f43;
	mul.f32 	%f46, %f45, %f44;
	add.f32 	%f47, %f35, %f46;
	sub.f32 	%f48, %f14, %f21;
	fma.rn.f32 	%f49, %f48, 0f3BBB989D, 0f3F000000;
	cvt.sat.f32.f32 	%f50, %f49;
	fma.rm.f32 	%f51, %f50, %f26, %f25;
	add.f32 	%f52, %f51, 0fCB40007F;
	neg.f32 	%f53, %f52;
	fma.rn.f32 	%f54, %f48, 0f3FB8AA3B, %f53;
	fma.rn.f32 	%f55, %f48, 0f32A57060, %f54;
	mov.b32 	%r7, %f51;
	shl.b32 	%r8, %r7, 23;
	mov.b32 	%f56, %r8;
	ex2.approx.ftz.f32 	%f57, %f55;
	mul.f32 	%f58, %f57, %f56;
	add.f32 	%f59, %f47, %f58;
	sub.f32 	%f60, %f18, %f21;
	fma.rn.f32 	%f61, %f60, 0f3BBB989D, 0f3F000000;
	cvt.sat.f32.f32 	%f62, %f61;
	fma.rm.f32 	%f63, %f62, %f26, %f25;
	add.f32 	%f64, %f63, 0fCB40007F;
	neg.f32 	%f65, %f64;
	fma.rn.f32 	%f66, %f60, 0f3FB8AA3B, %f65;
	fma.rn.f32 	%f67, %f60, 0f32A57060, %f66;
	mov.b32 	%r9, %f63;
	shl.b32 	%r10, %r9, 23;
	mov.b32 	%f68, %r10;
	ex2.approx.ftz.f32 	%f69, %f67;
	mul.f32 	%f70, %f69, %f68;
	add.f32 	%f71, %f59, %f70;
	div.rn.f32 	%f72, %f34, %f71;
	div.rn.f32 	%f73, %f46, %f71;
	div.rn.f32 	%f74, %f58, %f71;
	div.rn.f32 	%f75, %f70, %f71;
	ld.global.f32 	%f76, [%rd7];
	fma.rn.f32 	%f77, %f72, %f76, 0f00000000;
	ld.global.f32 	%f78, [%rd7+8];
	fma.rn.f32 	%f79, %f73, %f78, %f77;
	ld.global.f32 	%f80, [%rd7+16];
	fma.rn.f32 	%f81, %f74, %f80, %f79;
	ld.global.f32 	%f82, [%rd7+24];
	fma.rn.f32 	%f83, %f75, %f82, %f81;
	add.s64 	%rd11, %rd8, %rd9;
	st.global.f32 	[%rd11], %f83;
	ld.global.f32 	%f84, [%rd7+4];
	fma.rn.f32 	%f85, %f72, %f84, 0f00000000;
	ld.global.f32 	%f86, [%rd7+12];
	fma.rn.f32 	%f87, %f73, %f86, %f85;
	ld.global.f32 	%f88, [%rd7+20];
	fma.rn.f32 	%f89, %f74, %f88, %f87;
	ld.global.f32 	%f90, [%rd7+28];
	fma.rn.f32 	%f91, %f75, %f90, %f89;
	st.global.f32 	[%rd11+4], %f91;
	ret;

}


// ===== COMPILED SASS (sm_100) =====

	.target	sm_100

	.elftype	@"ET_EXEC"


//--------------------- .note.nv.tkinfo           --------------------------
	.section	.note.nv.tkinfo,"",@"SHT_NOTE"
	.sectionflags	@"SHF_NOTE_NV_TKINFO"
	.tkinfo
        /*0018*/ 	.word	0x00000002
        /*0030*/ 	.string	""
        /*0030*/ 	.string	"ptxas"
        /*0030*/ 	.string	"Cuda compilation tools, release 13.0, V13.0.88"
        /*0030*/ 	.string	"Build cuda_13.0.r13.0/compiler.36424714_0"
        /*0030*/ 	.string	"-arch sm_100 -m 64 "



//--------------------- .note.nv.cuinfo           --------------------------
	.section	.note.nv.cuinfo,"",@"SHT_NOTE"
	.sectionflags	@"SHF_NOTE_NV_CUINFO"
        /*0018*/ 	.short	0x0002
        /*001a*/ 	.short	0x0064
        /*001c*/ 	.short	0x0082
	.zero		2


//--------------------- .nv.info                  --------------------------
	.section	.nv.info,"",@"SHT_CUDA_INFO"
	.align	4


	//----- nvinfo : EIATTR_REGCOUNT
	.align		4
        /*0000*/ 	.byte	0x04, 0x2f
        /*0002*/ 	.short	(.L_1 - .L_0)
	.align		4
.L_0:
        /*0004*/ 	.word	index@(_Z15naive_attentionPKfS0_S0_Pf)
        /*0008*/ 	.word	0x00000015


	//----- nvinfo : EIATTR_FRAME_SIZE
	.align		4
.L_1:
        /*000c*/ 	.byte	0x04, 0x11
        /*000e*/ 	.short	(.L_3 - .L_2)
	.align		4
.L_2:
        /*0010*/ 	.word	index@($__internal_0_$__cuda_sm3x_div_rn_noftz_f32_slowpath)
        /*0014*/ 	.word	0x00000000


	//----- nvinfo : EIATTR_FRAME_SIZE
	.align		4
.L_3:
        /*0018*/ 	.byte	0x04, 0x11
        /*001a*/ 	.short	(.L_5 - .L_4)
	.align		4
.L_4:
        /*001c*/ 	.word	index@(_Z15naive_attentionPKfS0_S0_Pf)
        /*0020*/ 	.word	0x00000000


	//----- nvinfo : EIATTR_MIN_STACK_SIZE
	.align		4
.L_5:
        /*0024*/ 	.byte	0x04, 0x12
        /*0026*/ 	.short	(.L_7 - .L_6)
	.align		4
.L_6:
        /*0028*/ 	.word	index@(_Z15naive_attentionPKfS0_S0_Pf)
        /*002c*/ 	.word	0x00000000
.L_7:


//--------------------- .nv.compat                --------------------------
	.section	.nv.compat,"",@"SHT_CUDA_COMPAT_INFO"
	.align	4
        /*0000*/ 	.byte	0x02, 0x09, 0x00, 0x00, 0x02, 0x02, 0x01, 0x00, 0x02, 0x05, 0x05, 0x00, 0x03, 0x07, 0x01, 0x01
        /*0010*/ 	.byte	0x02, 0x03, 0x00, 0x00, 0x02, 0x06, 0x01, 0x00, 0x04, 0x0b, 0x08, 0x00, 0x01, 0x00, 0x00, 0x00
        /*0020*/ 	.byte	0x00, 0x00, 0x00, 0x00


//--------------------- .nv.info._Z15naive_attentionPKfS0_S0_Pf --------------------------
	.section	.nv.info._Z15naive_attentionPKfS0_S0_Pf,"",@"SHT_CUDA_INFO"
	.sectionflags	@""
	.align	4


	//----- nvinfo : EIATTR_CUDA_API_VERSION
	.align		4
        /*0000*/ 	.byte	0x04, 0x37
        /*0002*/ 	.short	(.L_9 - .L_8)
.L_8:
        /*0004*/ 	.word	0x00000082


	//----- nvinfo : EIATTR_KPARAM_INFO
	.align		4
.L_9:
        /*0008*/ 	.byte	0x04, 0x17
        /*000a*/ 	.short	(.L_11 - .L_10)
.L_10:
        /*000c*/ 	.word	0x00000000
        /*0010*/ 	.short	0x0003
        /*0012*/ 	.short	0x0018
        /*0014*/ 	.byte	0x00, 0xf5, 0x21, 0x00


	//----- nvinfo : EIATTR_KPARAM_INFO
	.align		4
.L_11:
        /*0018*/ 	.byte	0x04, 0x17
        /*001a*/ 	.short	(.L_13 - .L_12)
.L_12:
        /*001c*/ 	.word	0x00000000
        /*0020*/ 	.short	0x0002
        /*0022*/ 	.short	0x0010
        /*0024*/ 	.byte	0x00, 0xf5, 0x21, 0x00


	//----- nvinfo : EIATTR_KPARAM_INFO
	.align		4
.L_13:
        /*0028*/ 	.byte	0x04, 0x17
        /*002a*/ 	.short	(.L_15 - .L_14)
.L_14:
        /*002c*/ 	.word	0x00000000
        /*0030*/ 	.short	0x0001
        /*0032*/ 	.short	0x0008
        /*0034*/ 	.byte	0x00, 0xf5, 0x21, 0x00


	//----- nvinfo : EIATTR_KPARAM_INFO
	.align		4
.L_15:
        /*0038*/ 	.byte	0x04, 0x17
        /*003a*/ 	.short	(.L_17 - .L_16)
.L_16:
        /*003c*/ 	.word	0x00000000
        /*0040*/ 	.short	0x0000
        /*0042*/ 	.short	0x0000
        /*0044*/ 	.byte	0x00, 0xf5, 0x21, 0x00


	//----- nvinfo : EIATTR_SPARSE_MMA_MASK
	.align		4
.L_17:
        /*0048*/ 	.byte	0x03, 0x50
        /*004a*/ 	.short	0x0000


	//----- nvinfo : EIATTR_MAXREG_COUNT
	.align		4
        /*004c*/ 	.byte	0x03, 0x1b
        /*004e*/ 	.short	0x00ff


	//----- nvinfo : EIATTR_MERCURY_ISA_VERSION
	.align		4
        /*0050*/ 	.byte	0x03, 0x5f
        /*0052*/ 	.short	0x0101


	//----- nvinfo : EIATTR_VRC_CTA_INIT_COUNT
	.align		4
        /*0054*/ 	.byte	0x02, 0x4a
	.zero		1
	.zero		1


	//----- nvinfo : EIATTR_EXIT_INSTR_OFFSETS
	.align		4
        /*0058*/ 	.byte	0x04, 0x1c
        /*005a*/ 	.short	(.L_19 - .L_18)


	//   ....[0]....
.L_18:
        /*005c*/ 	.word	0x00000950


	//----- nvinfo : EIATTR_CRS_STACK_SIZE
	.align		4
.L_19:
        /*0060*/ 	.byte	0x04, 0x1e
        /*0062*/ 	.short	(.L_21 - .L_20)
.L_20:
        /*0064*/ 	.word	0x00000000


	//----- nvinfo : EIATTR_CBANK_PARAM_SIZE
	.align		4
.L_21:
        /*0068*/ 	.byte	0x03, 0x19
        /*006a*/ 	.short	0x0020


	//----- nvinfo : EIATTR_PARAM_CBANK
	.align		4
        /*006c*/ 	.byte	0x04, 0x0a
        /*006e*/ 	.short	(.L_23 - .L_22)
	.align		4
.L_22:
        /*0070*/ 	.word	index@(.nv.constant0._Z15naive_attentionPKfS0_S0_Pf)
        /*0074*/ 	.short	0x0380
        /*0076*/ 	.short	0x0020


	//----- nvinfo : EIATTR_SW_WAR
	.align		4
.L_23:
        /*0078*/ 	.byte	0x04, 0x36
        /*007a*/ 	.short	(.L_25 - .L_24)
.L_24:
        /*007c*/ 	.word	0x00000008
.L_25:


//--------------------- .nv.callgraph             --------------------------
	.section	.nv.callgraph,"",@"SHT_CUDA_CALLGRAPH"
	.align	4
	.sectionentsize	8
	.align		4
        /*0000*/ 	.word	0x00000000
	.align		4
        /*0004*/ 	.word	0xffffffff
	.align		4
        /*0008*/ 	.word	0x00000000
	.align		4
        /*000c*/ 	.word	0xfffffffe
	.align		4
        /*0010*/ 	.word	0x00000000
	.align		4
        /*0014*/ 	.word	0xfffffffd
	.align		4
        /*0018*/ 	.word	0x00000000
	.align		4
        /*001c*/ 	.word	0xfffffffc


//--------------------- .text._Z15naive_attentionPKfS0_S0_Pf --------------------------
	.section	.text._Z15naive_attentionPKfS0_S0_Pf,"ax",@progbits
	.align	128
        .global         _Z15naive_attentionPKfS0_S0_Pf
        .type           _Z15naive_attentionPKfS0_S0_Pf,@function
        .size           _Z15naive_attentionPKfS0_S0_Pf,(.L_x_20 - _Z15naive_attentionPKfS0_S0_Pf)
        .other          _Z15naive_attentionPKfS0_S0_Pf,@"STO_CUDA_ENTRY STV_DEFAULT"
_Z15naive_attentionPKfS0_S0_Pf:
.text._Z15naive_attentionPKfS0_S0_Pf:
[----:B------:R-:W-:Y:S01]  /*0000*/  LDC R1, c[0x0][0x37c] ;  /* 0x0000df00ff017b82 */ /* 0x000fe20000000800 */
[----:B------:R-:W0:Y:S07]  /*0010*/  S2R R6, SR_TID.X ;  /* 0x0000000000067919 */ /* 0x000e2e0000002100 */
[----:B------:R-:W1:Y:S01]  /*0020*/  LDC.64 R8, c[0x0][0x380] ;  /* 0x0000e000ff087b82 */ /* 0x000e620000000a00 */
[----:B------:R-:W2:Y:S07]  /*0030*/  LDCU.64 UR4, c[0x0][0x358] ;  /* 0x00006b00ff0477ac */ /* 0x000eae0008000a00 */
[----:B------:R-:W2:Y:S01]  /*0040*/  LDC.64 R10, c[0x0][0x388] ;  /* 0x0000e200ff0a7b82 */ /* 0x000ea20000000a00 */
[----:B0-----:R-:W-:Y:S01]  /*0050*/  SHF.L.U32 R6, R6, 0x1, RZ ;  /* 0x0000000106067819 */ /* 0x001fe200000006ff */
[----:B--2---:R-:W2:Y:S04]  /*0060*/  LDG.E R7, desc[UR4][R10.64] ;  /* 0x000000040a077981 */ /* 0x004ea8000c1e1900 */
[----:B-1----:R-:W-:Y:S01]  /*0070*/  IMAD.WIDE.U32 R8, R6, 0x4, R8 ;  /* 0x0000000406087825 */ /* 0x002fe200078e0008 */
[----:B------:R-:W3:Y:S04]  /*0080*/  LDG.E R3, desc[UR4][R10.64+0x8] ;  /* 0x000008040a037981 */ /* 0x000ee8000c1e1900 */
[----:B------:R-:W2:Y:S04]  /*0090*/  LDG.E R0, desc[UR4][R8.64] ;  /* 0x0000000408007981 */ /* 0x000ea8000c1e1900 */
[----:B------:R-:W4:Y:S04]  /*00a0*/  LDG.E R2, desc[UR4][R8.64+0x4] ;  /* 0x0000040408027981 */ /* 0x000f28000c1e1900 */
[----:B------:R-:W4:Y:S04]  /*00b0*/  LDG.E R4, desc[UR4][R10.64+0x4] ;  /* 0x000004040a047981 */ /* 0x000f28000c1e1900 */
[----:B------:R-:W5:Y:S04]  /*00c0*/  LDG.E R12, desc[UR4][R10.64+0xc] ;  /* 0x00000c040a0c7981 */ /* 0x000f68000c1e1900 */
[----:B------:R-:W5:Y:S04]  /*00d0*/  LDG.E R5, desc[UR4][R10.64+0x10] ;  /* 0x000010040a057981 */ /* 0x000f68000c1e1900 */
[----:B------:R-:W5:Y:S04]  /*00e0*/  LDG.E R14, desc[UR4][R10.64+0x14] ;  /* 0x000014040a0e7981 */ /* 0x000f68000c1e1900 */
[----:B------:R-:W5:Y:S04]  /*00f0*/  LDG.E R13, desc[UR4][R10.64+0x18] ;  /* 0x000018040a0d7981 */ /* 0x000f68000c1e1900 */
[----:B------:R0:W5:Y:S02]  /*0100*/  LDG.E R15, desc[UR4][R10.64+0x1c] ;  /* 0x00001c040a0f7981 */ /* 0x000164000c1e1900 */
[----:B0-----:R-:W-:Y:S01]  /*0110*/  MOV R11, 0x437c0000 ;  /* 0x437c0000000b7802 */ /* 0x001fe20000000f00 */
[----:B------:R-:W-:Y:S01]  /*0120*/  BSSY.RECONVERGENT B0, `(.L_x_0) ;  /* 0x0000043000007945 */ /* 0x000fe20003800200 */
[C---:B--2---:R-:W-:Y:S01]  /*0130*/  FFMA R7, R0.reuse, R7, RZ ;  /* 0x0000000700077223 */ /* 0x044fe200000000ff */
[----:B---3--:R-:W-:-:S03]  /*0140*/  FFMA R3, R0, R3, RZ ;  /* 0x0000000300037223 */ /* 0x008fc600000000ff */
[C---:B----4-:R-:W-:Y:S01]  /*0150*/  FFMA R4, R2.reuse, R4, R7 ;  /* 0x0000000402047223 */ /* 0x050fe20000000007 */
[----:B-----5:R-:W-:Y:S01]  /*0160*/  FFMA R3, R2, R12, R3 ;  /* 0x0000000c02037223 */ /* 0x020fe20000000003 */
[----:B------:R-:W-:-:S04]  /*0170*/  FFMA R5, R0, R5, RZ ;  /* 0x0000000500057223 */ /* 0x000fc800000000ff */
[----:B------:R-:W-:Y:S01]  /*0180*/  FSETP.GT.AND P0, PT, R3, R4, PT ;  /* 0x000000040300720b */ /* 0x000fe20003f04000 */
[----:B------:R-:W-:-:S03]  /*0190*/  FFMA R5, R2, R14, R5 ;  /* 0x0000000e02057223 */ /* 0x000fc60000000005 */
[----:B------:R-:W-:Y:S01]  /*01a0*/  FSEL R8, R3, R4, P0 ;  /* 0x0000000403087208 */ /* 0x000fe20000000000 */
[----:B------:R-:W-:-:S03]  /*01b0*/  FFMA R13, R0, R13, RZ ;  /* 0x0000000d000d7223 */ /* 0x000fc600000000ff */
[----:B------:R-:W-:Y:S01]  /*01c0*/  FSETP.GT.AND P0, PT, R5, R8, PT ;  /* 0x000000080500720b */ /* 0x000fe20003f04000 */
[----:B------:R-:W-:-:S03]  /*01d0*/  FFMA R13, R2, R15, R13 ;  /* 0x0000000f020d7223 */ /* 0x000fc6000000000d */
[----:B------:R-:W-:Y:S01]  /*01e0*/  FSEL R8, R5, R8, P0 ;  /* 0x0000000805087208 */ /* 0x000fe20000000000 */
[----:B------:R-:W-:-:S03]  /*01f0*/  HFMA2 R12, -RZ, RZ, 0.96630859375, -0.0022525787353515625 ;  /* 0x3bbb989dff0c7431 */ /* 0x000fc600000001ff */
[----:B------:R-:W-:-:S04]  /*0200*/  FSETP.GT.AND P0, PT, R13, R8, PT ;  /* 0x000000080d00720b */ /* 0x000fc80003f04000 */
[----:B------:R-:W-:-:S05]  /*0210*/  FSEL R8, R13, R8, P0 ;  /* 0x000000080d087208 */ /* 0x000fca0000000000 */
[--C-:B------:R-:W-:Y:S01]  /*0220*/  FADD R4, R4, -R8.reuse ;  /* 0x8000000804047221 */ /* 0x100fe20000000000 */
[----:B------:R-:W-:-:S03]  /*0230*/  FADD R7, R3, -R8 ;  /* 0x8000000803077221 */ /* 0x000fc60000000000 */
[-C--:B------:R-:W-:Y:S01]  /*0240*/  FFMA.SAT R0, R4, R12.reuse, 0.5 ;  /* 0x3f00000004007423 */ /* 0x080fe2000000200c */
[-C--:B------:R-:W-:Y:S01]  /*0250*/  FFMA.SAT R2, R7, R12.reuse, 0.5 ;  /* 0x3f00000007027423 */ /* 0x080fe2000000200c */
[--C-:B------:R-:W-:Y:S02]  /*0260*/  FADD R9, R5, -R8.reuse ;  /* 0x8000000805097221 */ /* 0x100fe40000000000 */
[-C--:B------:R-:W-:Y:S01]  /*0270*/  FFMA.RM R0, R0, R11.reuse, 12582913 ;  /* 0x4b40000100007423 */ /* 0x080fe2000000400b */
[-C--:B------:R-:W-:Y:S01]  /*0280*/  FFMA.RM R2, R2, R11.reuse, 12582913 ;  /* 0x4b40000102027423 */ /* 0x080fe2000000400b */
[-C--:B------:R-:W-:Y:S01]  /*0290*/  FFMA.SAT R5, R9, R12.reuse, 0.5 ;  /* 0x3f00000009057423 */ /* 0x080fe2000000200c */
[----:B------:R-:W-:Y:S01]  /*02a0*/  FADD R13, R13, -R8 ;  /* 0x800000080d0d7221 */ /* 0x000fe20000000000 */
[----:B------:R-:W-:Y:S01]  /*02b0*/  FADD R3, R0, -12583039 ;  /* 0xcb40007f00037421 */ /* 0x000fe20000000000 */
[----:B------:R-:W-:Y:S01]  /*02c0*/  FADD R10, R2, -12583039 ;  /* 0xcb40007f020a7421 */ /* 0x000fe20000000000 */
[----:B------:R-:W-:Y:S01]  /*02d0*/  FFMA.RM R8, R5, R11, 12582913 ;  /* 0x4b40000105087423 */ /* 0x000fe2000000400b */
[----:B------:R-:W-:Y:S01]  /*02e0*/  FFMA.SAT R5, R13, R12, 0.5 ;  /* 0x3f0000000d057423 */ /* 0x000fe2000000200c */
[----:B------:R-:W-:Y:S01]  /*02f0*/  FFMA R3, R4, 1.4426950216293334961, -R3 ;  /* 0x3fb8aa3b04037823 */ /* 0x000fe20000000803 */
[----:B------:R-:W-:-:S03]  /*0300*/  FFMA R10, R7, 1.4426950216293334961, -R10 ;  /* 0x3fb8aa3b070a7823 */ /* 0x000fc6000000080a */
[----:B------:R-:W-:Y:S01]  /*0310*/  FFMA R3, R4, 1.925963033500011079e-08, R3 ;  /* 0x32a5706004037823 */ /* 0x000fe20000000003 */
[----:B------:R-:W-:Y:S01]  /*0320*/  FFMA R10, R7, 1.925963033500011079e-08, R10 ;  /* 0x32a57060070a7823 */ /* 0x000fe2000000000a */
[----:B------:R-:W-:Y:S01]  /*0330*/  FADD R4, R8, -12583039 ;  /* 0xcb40007f08047421 */ /* 0x000fe20000000000 */
[----:B------:R-:W-:-:S03]  /*0340*/  FFMA.RM R7, R5, R11, 12582913 ;  /* 0x4b40000105077423 */ /* 0x000fc6000000400b */
[----:B------:R-:W-:Y:S01]  /*0350*/  FFMA R4, R9, 1.4426950216293334961, -R4 ;  /* 0x3fb8aa3b09047823 */ /* 0x000fe20000000804 */
[----:B------:R-:W-:Y:S01]  /*0360*/  FADD R12, R7, -12583039 ;  /* 0xcb40007f070c7421 */ /* 0x000fe20000000000 */
[----:B------:R-:W0:Y:S02]  /*0370*/  MUFU.EX2 R3, R3 ;  /* 0x0000000300037308 */ /* 0x000e240000000800 */
[----:B------:R-:W-:Y:S01]  /*0380*/  FFMA R9, R9, 1.925963033500011079e-08, R4 ;  /* 0x32a5706009097823 */ /* 0x000fe20000000004 */
[----:B------:R-:W-:-:S05]  /*0390*/  FFMA R12, R13, 1.4426950216293334961, -R12 ;  /* 0x3fb8aa3b0d0c7823 */ /* 0x000fca000000080c */
[----:B------:R-:W1:Y:S01]  /*03a0*/  MUFU.EX2 R5, R10 ;  /* 0x0000000a00057308 */ /* 0x000e620000000800 */
[----:B------:R-:W-:Y:S01]  /*03b0*/  FFMA R12, R13, 1.925963033500011079e-08, R12 ;  /* 0x32a570600d0c7823 */ /* 0x000fe2000000000c */
[----:B------:R-:W-:-:S06]  /*03c0*/  SHF.L.U32 R4, R0, 0x17, RZ ;  /* 0x0000001700047819 */ /* 0x000fcc00000006ff */
[----:B------:R-:W2:Y:S01]  /*03d0*/  MUFU.EX2 R9, R9 ;  /* 0x0000000900097308 */ /* 0x000ea20000000800 */
[----:B------:R-:W-:Y:S01]  /*03e0*/  SHF.L.U32 R0, R2, 0x17, RZ ;  /* 0x0000001702007819 */ /* 0x000fe200000006ff */
[----:B0-----:R-:W-:-:S06]  /*03f0*/  FMUL R4, R4, R3 ;  /* 0x0000000304047220 */ /* 0x001fcc0000400000 */
[----:B------:R-:W0:Y:S01]  /*0400*/  MUFU.EX2 R12, R12 ;  /* 0x0000000c000c7308 */ /* 0x000e220000000800 */
[----:B------:R-:W-:Y:S01]  /*0410*/  SHF.L.U32 R2, R8, 0x17, RZ ;  /* 0x0000001708027819 */ /* 0x000fe200000006ff */
[----:B-1----:R-:W-:Y:S01]  /*0420*/  FMUL R0, R0, R5 ;  /* 0x0000000500007220 */ /* 0x002fe20000400000 */
[----:B------:R-:W-:Y:S01]  /*0430*/  FADD R3, RZ, R4 ;  /* 0x00000004ff037221 */ /* 0x000fe20000000000 */
[----:B------:R-:W-:-:S03]  /*0440*/  SHF.L.U32 R7, R7, 0x17, RZ ;  /* 0x0000001707077819 */ /* 0x000fc600000006ff */
[----:B------:R-:W-:Y:S01]  /*0450*/  FADD R5, R3, R0 ;  /* 0x0000000003057221 */ /* 0x000fe20000000000 */
[----:B--2---:R-:W-:-:S04]  /*0460*/  FMUL R2, R2, R9 ;  /* 0x0000000902027220 */ /* 0x004fc80000400000 */
[----:B------:R-:W-:Y:S01]  /*0470*/  FADD R8, R5, R2 ;  /* 0x0000000205087221 */ /* 0x000fe20000000000 */
[----:B0-----:R-:W-:-:S04]  /*0480*/  FMUL R3, R7, R12 ;  /* 0x0000000c07037220 */ /* 0x001fc80000400000 */
[----:B------:R-:W-:-:S04]  /*0490*/  FADD R5, R8, R3 ;  /* 0x0000000308057221 */ /* 0x000fc80000000000 */
[----:B------:R-:W0:Y:S08]  /*04a0*/  MUFU.RCP R8, R5 ;  /* 0x0000000500087308 */ /* 0x000e300000001000 */
[----:B------:R-:W1:Y:S01]  /*04b0*/  FCHK P0, R4, R5 ;  /* 0x0000000504007302 */ /* 0x000e620000000000 */
[----:B0-----:R-:W-:-:S04]  /*04c0*/  FFMA R7, -R5, R8, 1 ;  /* 0x3f80000005077423 */ /* 0x001fc80000000108 */
[----:B------:R-:W-:-:S04]  /*04d0*/  FFMA R7, R8, R7, R8 ;  /* 0x0000000708077223 */ /* 0x000fc80000000008 */
[----:B------:R-:W-:-:S04]  /*04e0*/  FFMA R8, R4, R7, RZ ;  /* 0x0000000704087223 */ /* 0x000fc800000000ff */
[----:B------:R-:W-:-:S04]  /*04f0*/  FFMA R9, -R5, R8, R4 ;  /* 0x0000000805097223 */ /* 0x000fc80000000104 */
[----:B------:R-:W-:Y:S01]  /*0500*/  FFMA R7, R7, R9, R8 ;  /* 0x0000000907077223 */ /* 0x000fe20000000008 */
[----:B-1----:R-:W-:Y:S06]  /*0510*/  @!P0 BRA `(.L_x_1) ;  /* 0x00000000000c8947 */ /* 0x002fec0003800000 */
[----:B------:R-:W-:-:S07]  /*0520*/  MOV R10, 0x540 ;  /* 0x00000540000a7802 */ /* 0x000fce0000000f00 */
[----:B------:R-:W-:Y:S05]  /*0530*/  CALL.REL.NOINC `($__internal_0_$__cuda_sm3x_div_rn_noftz_f32_slowpath) ;  /* 0x0000000400087944 */ /* 0x000fea0003c00000 */
[----:B------:R-:W-:-:S07]  /*0540*/  MOV R7, R4 ;  /* 0x0000000400077202 */ /* 0x000fce0000000f00 */
.L_x_1:
[----:B------:R-:W-:Y:S05]  /*0550*/  BSYNC.RECONVERGENT B0 ;  /* 0x0000000000007941 */ /* 0x000fea0003800200 */
.L_x_0:
[----:B------:R-:W0:Y:S01]  /*0560*/  MUFU.RCP R4, R5 ;  /* 0x0000000500047308 */ /* 0x000e220000001000 */
[----:B------:R-:W-:Y:S07]  /*0570*/  BSSY.RECONVERGENT B0, `(.L_x_2) ;  /* 0x000000c000007945 */ /* 0x000fee0003800200 */
[----:B------:R-:W1:Y:S01]  /*0580*/  FCHK P0, R0, R5 ;  /* 0x0000000500007302 */ /* 0x000e620000000000 */
[----:B0-----:R-:W-:-:S04]  /*0590*/  FFMA R9, -R5, R4, 1 ;  /* 0x3f80000005097423 */ /* 0x001fc80000000104 */
[----:B------:R-:W-:-:S04]  /*05a0*/  FFMA R11, R4, R9, R4 ;  /* 0x00000009040b7223 */ /* 0x000fc80000000004 */
[----:B------:R-:W-:-:S04]  /*05b0*/  FFMA R8, R0, R11, RZ ;  /* 0x0000000b00087223 */ /* 0x000fc800000000ff */
[----:B------:R-:W-:-:S04]  /*05c0*/  FFMA R9, -R5, R8, R0 ;  /* 0x0000000805097223 */ /* 0x000fc80000000100 */
[----:B------:R-:W-:Y:S01]  /*05d0*/  FFMA R8, R11, R9, R8 ;  /* 0x000000090b087223 */ /* 0x000fe20000000008 */
[----:B-1----:R-:W-:Y:S06]  /*05e0*/  @!P0 BRA `(.L_x_3) ;  /* 0x0000000000108947 */ /* 0x002fec0003800000 */
[----:B------:R-:W-:Y:S02]  /*05f0*/  MOV R4, R0 ;  /* 0x0000000000047202 */ /* 0x000fe40000000f00 */
[----:B------:R-:W-:-:S07]  /*0600*/  MOV R10, 0x620 ;  /* 0x00000620000a7802 */ /* 0x000fce0000000f00 */
[----:B------:R-:W-:Y:S05]  /*0610*/  CALL.REL.NOINC `($__internal_0_$__cuda_sm3x_div_rn_noftz_f32_slowpath) ;  /* 0x0000000000d07944 */ /* 0x000fea0003c00000 */
[----:B------:R-:W-:-:S07]  /*0620*/  MOV R8, R4 ;  /* 0x0000000400087202 */ /* 0x000fce0000000f00 */
.L_x_3:
[----:B------:R-:W-:Y:S05]  /*0630*/  BSYNC.RECONVERGENT B0 ;  /* 0x0000000000007941 */ /* 0x000fea0003800200 */
.L_x_2:
        /* <DEDUP_REMOVED lines=13> */
.L_x_5:
[----:B------:R-:W-:Y:S05]  /*0710*/  BSYNC.RECONVERGENT B0 ;  /* 0x0000000000007941 */ /* 0x000fea0003800200 */
.L_x_4:
        /* <DEDUP_REMOVED lines=13> */
.L_x_7:
[----:B------:R-:W-:Y:S05]  /*07f0*/  BSYNC.RECONVERGENT B0 ;  /* 0x0000000000007941 */ /* 0x000fea0003800200 */
.L_x_6:
[----:B------:R-:W0:Y:S08]  /*0800*/  LDC.64 R2, c[0x0][0x390] ;  /* 0x0000e400ff027b82 */ /* 0x000e300000000a00 */
[----:B------:R-:W1:Y:S01]  /*0810*/  LDC.64 R4, c[0x0][0x398] ;  /* 0x0000e600ff047b82 */ /* 0x000e620000000a00 */
[----:B0-----:R-:W2:Y:S04]  /*0820*/  LDG.E R0, desc[UR4][R2.64] ;  /* 0x0000000402007981 */ /* 0x001ea8000c1e1900 */
[----:B------:R-:W3:Y:S04]  /*0830*/  LDG.E R10, desc[UR4][R2.64+0x8] ;  /* 0x00000804020a7981 */ /* 0x000ee8000c1e1900 */
[----:B------:R-:W4:Y:S04]  /*0840*/  LDG.E R15, desc[UR4][R2.64+0x10] ;  /* 0x00001004020f7981 */ /* 0x000f28000c1e1900 */
[----:B------:R-:W5:Y:S01]  /*0850*/  LDG.E R17, desc[UR4][R2.64+0x18] ;  /* 0x0000180402117981 */ /* 0x000f62000c1e1900 */
[----:B-1----:R-:W-:-:S04]  /*0860*/  IMAD.WIDE.U32 R4, R6, 0x4, R4 ;  /* 0x0000000406047825 */ /* 0x002fc800078e0004 */
[----:B--2---:R-:W-:-:S04]  /*0870*/  FFMA R13, R0, R7, RZ ;  /* 0x00000007000d7223 */ /* 0x004fc800000000ff */
[----:B---3--:R-:W-:-:S04]  /*0880*/  FFMA R10, R10, R8, R13 ;  /* 0x000000080a0a7223 */ /* 0x008fc8000000000d */
[----:B----4-:R-:W-:-:S04]  /*0890*/  FFMA R10, R15, R9, R10 ;  /* 0x000000090f0a7223 */ /* 0x010fc8000000000a */
[----:B-----5:R-:W-:-:S05]  /*08a0*/  FFMA R17, R17, R11, R10 ;  /* 0x0000000b11117223 */ /* 0x020fca000000000a */
[----:B------:R-:W-:Y:S04]  /*08b0*/  STG.E desc[UR4][R4.64], R17 ;  /* 0x0000001104007986 */ /* 0x000fe8000c101904 */
[----:B------:R-:W2:Y:S04]  /*08c0*/  LDG.E R0, desc[UR4][R2.64+0x4] ;  /* 0x0000040402007981 */ /* 0x000ea8000c1e1900 */
[----:B------:R-:W3:Y:S04]  /*08d0*/  LDG.E R6, desc[UR4][R2.64+0xc] ;  /* 0x00000c0402067981 */ /* 0x000ee8000c1e1900 */
[----:B------:R-:W4:Y:S04]  /*08e0*/  LDG.E R13, desc[UR4][R2.64+0x14] ;  /* 0x00001404020d7981 */ /* 0x000f28000c1e1900 */
[----:B------:R-:W5:Y:S01]  /*08f0*/  LDG.E R15, desc[UR4][R2.64+0x1c] ;  /* 0x00001c04020f7981 */ /* 0x000f62000c1e1900 */
[----:B--2---:R-:W-:-:S04]  /*0900*/  FFMA R7, R0, R7, RZ ;  /* 0x0000000700077223 */ /* 0x004fc800000000ff */
[----:B---3--:R-:W-:-:S04]  /*0910*/  FFMA R6, R6, R8, R7 ;  /* 0x0000000806067223 */ /* 0x008fc80000000007 */
[----:B----4-:R-:W-:-:S04]  /*0920*/  FFMA R6, R13, R9, R6 ;  /* 0x000000090d067223 */ /* 0x010fc80000000006 */
[----:B-----5:R-:W-:-:S05]  /*0930*/  FFMA R15, R15, R11, R6 ;  /* 0x0000000b0f0f7223 */ /* 0x020fca0000000006 */
[----:B------:R-:W-:Y:S01]  /*0940*/  STG.E desc[UR4][R4.64+0x4], R15 ;  /* 0x0000040f04007986 */ /* 0x000fe2000c101904 */
[----:B------:R-:W-:Y:S05]  /*0950*/  EXIT ;  /* 0x000000000000794d */ /* 0x000fea0003800000 */
        .weak           $__internal_0_$__cuda_sm3x_div_rn_noftz_f32_slowpath
        .type           $__internal_0_$__cuda_sm3x_div_rn_noftz_f32_slowpath,@function
        .size           $__internal_0_$__cuda_sm3x_div_rn_noftz_f32_slowpath,(.L_x_20 - $__internal_0_$__cuda_sm3x_div_rn_noftz_f32_slowpath)
$__internal_0_$__cuda_sm3x_div_rn_noftz_f32_slowpath:
[----:B------:R-:W-:Y:S01]  /*0960*/  SHF.R.U32.HI R12, RZ, 0x17, R5 ;  /* 0x00000017ff0c7819 */ /* 0x000fe20000011605 */
[----:B------:R-:W-:Y:S01]  /*0970*/  BSSY.RECONVERGENT B1, `(.L_x_8) ;  /* 0x0000063000017945 */ /* 0x000fe20003800200 */
[----:B------:R-:W-:Y:S02]  /*0980*/  SHF.R.U32.HI R11, RZ, 0x17, R4 ;  /* 0x00000017ff0b7819 */ /* 0x000fe40000011604 */
[----:B------:R-:W-:Y:S02]  /*0990*/  LOP3.LUT R12, R12, 0xff, RZ, 0xc0, !PT ;  /* 0x000000ff0c0c7812 */ /* 0x000fe400078ec0ff */
[----:B------:R-:W-:Y:S02]  /*09a0*/  LOP3.LUT R16, R11, 0xff, RZ, 0xc0, !PT ;  /* 0x000000ff0b107812 */ /* 0x000fe400078ec0ff */
[----:B------:R-:W-:Y:S01]  /*09b0*/  MOV R13, R5 ;  /* 0x00000005000d7202 */ /* 0x000fe20000000f00 */
[----:B------:R-:W-:Y:S01]  /*09c0*/  VIADD R15, R12, 0xffffffff ;  /* 0xffffffff0c0f7836 */ /* 0x000fe20000000000 */
[----:B------:R-:W-:-:S04]  /*09d0*/  IADD3 R14, PT, PT, R16, -0x1, RZ ;  /* 0xffffffff100e7810 */ /* 0x000fc80007ffe0ff */
[----:B------:R-:W-:-:S04]  /*09e0*/  ISETP.GT.U32.AND P0, PT, R15, 0xfd, PT ;  /* 0x000000fd0f00780c */ /* 0x000fc80003f04070 */
[----:B------:R-:W-:-:S13]  /*09f0*/  ISETP.GT.U32.OR P0, PT, R14, 0xfd, P0 ;  /* 0x000000fd0e00780c */ /* 0x000fda0000704470 */
[----:B------:R-:W-:Y:S01]  /*0a00*/  @!P0 MOV R11, RZ ;  /* 0x000000ff000b8202 */ /* 0x000fe20000000f00 */
[----:B------:R-:W-:Y:S06]  /*0a10*/  @!P0 BRA `(.L_x_9) ;  /* 0x00000000005c8947 */ /* 0x000fec0003800000 */
[----:B------:R-:W-:Y:S02]  /*0a20*/  FSETP.GTU.FTZ.AND P0, PT, |R4|, +INF , PT ;  /* 0x7f8000000400780b */ /* 0x000fe40003f1c200 */
[----:B------:R-:W-:-:S04]  /*0a30*/  FSETP.GTU.FTZ.AND P1, PT, |R5|, +INF , PT ;  /* 0x7f8000000500780b */ /* 0x000fc80003f3c200 */
[----:B------:R-:W-:-:S13]  /*0a40*/  PLOP3.LUT P0, PT, P0, P1, PT, 0xf8, 0x8f ;  /* 0x00000000008f781c */ /* 0x000fda0000703f70 */
[----:B------:R-:W-:Y:S05]  /*0a50*/  @P0 BRA `(.L_x_10) ;  /* 0x00000004004c0947 */ /* 0x000fea0003800000 */
[----:B------:R-:W-:-:S13]  /*0a60*/  LOP3.LUT P0, RZ, R13, 0x7fffffff, R4, 0xc8, !PT ;  /* 0x7fffffff0dff7812 */ /* 0x000fda000780c804 */
[----:B------:R-:W-:Y:S05]  /*0a70*/  @!P0 BRA `(.L_x_11) ;  /* 0x00000004003c8947 */ /* 0x000fea0003800000 */
[C---:B------:R-:W-:Y:S02]  /*0a80*/  FSETP.NEU.FTZ.AND P2, PT, |R4|.reuse, +INF , PT ;  /* 0x7f8000000400780b */ /* 0x040fe40003f5d200 */
[----:B------:R-:W-:Y:S02]  /*0a90*/  FSETP.NEU.FTZ.AND P1, PT, |R5|, +INF , PT ;  /* 0x7f8000000500780b */ /* 0x000fe40003f3d200 */
[----:B------:R-:W-:-:S11]  /*0aa0*/  FSETP.NEU.FTZ.AND P0, PT, |R4|, +INF , PT ;  /* 0x7f8000000400780b */ /* 0x000fd60003f1d200 */
[----:B------:R-:W-:Y:S05]  /*0ab0*/  @!P1 BRA !P2, `(.L_x_11) ;  /* 0x00000004002c9947 */ /* 0x000fea0005000000 */
[----:B------:R-:W-:-:S04]  /*0ac0*/  LOP3.LUT P2, RZ, R4, 0x7fffffff, RZ, 0xc0, !PT ;  /* 0x7fffffff04ff7812 */ /* 0x000fc8000784c0ff */
[----:B------:R-:W-:-:S13]  /*0ad0*/  PLOP3.LUT P1, PT, P1, P2, PT, 0x2f, 0xf2 ;  /* 0x0000000000f2781c */ /* 0x000fda0000f24577 */
[----:B------:R-:W-:Y:S05]  /*0ae0*/  @P1 BRA `(.L_x_12) ;  /* 0x0000000400181947 */ /* 0x000fea0003800000 */
[----:B------:R-:W-:-:S04]  /*0af0*/  LOP3.LUT P1, RZ, R13, 0x7fffffff, RZ, 0xc0, !PT ;  /* 0x7fffffff0dff7812 */ /* 0x000fc8000782c0ff */
[----:B------:R-:W-:-:S13]  /*0b00*/  PLOP3.LUT P0, PT, P0, P1, PT, 0x2f, 0xf2 ;  /* 0x0000000000f2781c */ /* 0x000fda0000702577 */
[----:B------:R-:W-:Y:S05]  /*0b10*/  @P0 BRA `(.L_x_13) ;  /* 0x0000000400000947 */ /* 0x000fea0003800000 */
[----:B------:R-:W-:Y:S02]  /*0b20*/  ISETP.GE.AND P0, PT, R14, RZ, PT ;  /* 0x000000ff0e00720c */ /* 0x000fe40003f06270 */
[----:B------:R-:W-:-:S11]  /*0b30*/  ISETP.GE.AND P1, PT, R15, RZ, PT ;  /* 0x000000ff0f00720c */ /* 0x000fd60003f26270 */
[----:B------:R-:W-:Y:S01]  /*0b40*/  @P0 MOV R11, RZ ;  /* 0x000000ff000b0202 */ /* 0x000fe20000000f00 */
[----:B------:R-:W-:Y:S01]  /*0b50*/  @!P0 FFMA R4, R4, 1.84467440737095516160e+19, RZ ;  /* 0x5f80000004048823 */ /* 0x000fe200000000ff */
[----:B------:R-:W-:Y:S01]  /*0b60*/  @!P0 MOV R11, 0xffffffc0 ;  /* 0xffffffc0000b8802 */ /* 0x000fe20000000f00 */
[----:B------:R-:W-:-:S03]  /*0b70*/  @!P1 FFMA R13, R5, 1.84467440737095516160e+19, RZ ;  /* 0x5f800000050d9823 */ /* 0x000fc600000000ff */
[----:B------:R-:W-:-:S07]  /*0b80*/  @!P1 IADD3 R11, PT, PT, R11, 0x40, RZ ;  /* 0x000000400b0b9810 */ /* 0x000fce0007ffe0ff */
.L_x_9:
[----:B------:R-:W-:Y:S01]  /*0b90*/  LEA R14, R12, 0xc0800000, 0x17 ;  /* 0xc08000000c0e7811 */ /* 0x000fe200078eb8ff */
[----:B------:R-:W-:Y:S03]  /*0ba0*/  BSSY.RECONVERGENT B2, `(.L_x_14) ;  /* 0x0000036000027945 */ /* 0x000fe60003800200 */
[----:B------:R-:W-:Y:S01]  /*0bb0*/  IADD3 R14, PT, PT, -R14, R13, RZ ;  /* 0x0000000d0e0e7210 */ /* 0x000fe20007ffe1ff */
[----:B------:R-:W-:-:S03]  /*0bc0*/  VIADD R13, R16, 0xffffff81 ;  /* 0xffffff81100d7836 */ /* 0x000fc60000000000 */
[----:B------:R0:W1:Y:S01]  /*0bd0*/  MUFU.RCP R15, R14 ;  /* 0x0000000e000f7308 */ /* 0x0000620000001000 */
[----:B------:R-:W-:Y:S01]  /*0be0*/  FADD.FTZ R17, -R14, -RZ ;  /* 0x800000ff0e117221 */ /* 0x000fe20000010100 */
[C---:B------:R-:W-:Y:S01]  /*0bf0*/  IMAD R4, R13.reuse, -0x800000, R4 ;  /* 0xff8000000d047824 */ /* 0x040fe200078e0204 */
[----:B0-----:R-:W-:-:S04]  /*0c00*/  IADD3 R14, PT, PT, R13, 0x7f, -R12 ;  /* 0x0000007f0d0e7810 */ /* 0x001fc80007ffe80c */
[----:B------:R-:W-:Y:S01]  /*0c10*/  IADD3 R11, PT, PT, R14, R11, RZ ;  /* 0x0000000b0e0b7210 */ /* 0x000fe20007ffe0ff */
[----:B-1----:R-:W-:-:S04]  /*0c20*/  FFMA R16, R15, R17, 1 ;  /* 0x3f8000000f107423 */ /* 0x002fc80000000011 */
[----:B------:R-:W-:-:S04]  /*0c30*/  FFMA R18, R15, R16, R15 ;  /* 0x000000100f127223 */ /* 0x000fc8000000000f */
[----:B------:R-:W-:-:S04]  /*0c40*/  FFMA R15, R4, R18, RZ ;  /* 0x00000012040f7223 */ /* 0x000fc800000000ff */
[----:B------:R-:W-:-:S04]  /*0c50*/  FFMA R16, R17, R15, R4 ;  /* 0x0000000f11107223 */ /* 0x000fc80000000004 */
[----:B------:R-:W-:-:S04]  /*0c60*/  FFMA R15, R18, R16, R15 ;  /* 0x00000010120f7223 */ /* 0x000fc8000000000f */
[----:B------:R-:W-:-:S04]  /*0c70*/  FFMA R16, R17, R15, R4 ;  /* 0x0000000f11107223 */ /* 0x000fc80000000004 */
[----:B------:R-:W-:-:S05]  /*0c80*/  FFMA R4, R18, R16, R15 ;  /* 0x0000001012047223 */ /* 0x000fca000000000f */
[----:B------:R-:W-:-:S04]  /*0c90*/  SHF.R.U32.HI R12, RZ, 0x17, R4 ;  /* 0x00000017ff0c7819 */ /* 0x000fc80000011604 */
[----:B------:R-:W-:-:S04]  /*0ca0*/  LOP3.LUT R12, R12, 0xff, RZ, 0xc0, !PT ;  /* 0x000000ff0c0c7812 */ /* 0x000fc800078ec0ff */
[----:B------:R-:W-:-:S04]  /*0cb0*/  IADD3 R17, PT, PT, R12, R11, RZ ;  /* 0x0000000b0c117210 */ /* 0x000fc80007ffe0ff */
[----:B------:R-:W-:-:S04]  /*0cc0*/  IADD3 R12, PT, PT, R17, -0x1, RZ ;  /* 0xffffffff110c7810 */ /* 0x000fc80007ffe0ff */
[----:B------:R-:W-:-:S13]  /*0cd0*/  ISETP.GE.U32.AND P0, PT, R12, 0xfe, PT ;  /* 0x000000fe0c00780c */ /* 0x000fda0003f06070 */
[----:B------:R-:W-:Y:S05]  /*0ce0*/  @!P0 BRA `(.L_x_15) ;  /* 0x0000000000808947 */ /* 0x000fea0003800000 */
[----:B------:R-:W-:-:S13]  /*0cf0*/  ISETP.GT.AND P0, PT, R17, 0xfe, PT ;  /* 0x000000fe1100780c */ /* 0x000fda0003f04270 */
[----:B------:R-:W-:Y:S05]  /*0d00*/  @P0 BRA `(.L_x_16) ;  /* 0x00000000006c0947 */ /* 0x000fea0003800000 */
[----:B------:R-:W-:-:S13]  /*0d10*/  ISETP.GE.AND P0, PT, R17, 0x1, PT ;  /* 0x000000011100780c */ /* 0x000fda0003f06270 */
[----:B------:R-:W-:Y:S05]  /*0d20*/  @P0 BRA `(.L_x_17) ;  /* 0x0000000000740947 */ /* 0x000fea0003800000 */
[----:B------:R-:W-:Y:S02]  /*0d30*/  ISETP.GE.AND P0, PT, R17, -0x18, PT ;  /* 0xffffffe81100780c */ /* 0x000fe40003f06270 */
[----:B------:R-:W-:-:S11]  /*0d40*/  LOP3.LUT R4, R4, 0x80000000, RZ, 0xc0, !PT ;  /* 0x8000000004047812 */ /* 0x000fd600078ec0ff */
[----:B------:R-:W-:Y:S05]  /*0d50*/  @!P0 BRA `(.L_x_17) ;  /* 0x0000000000688947 */ /* 0x000fea0003800000 */
[CCC-:B------:R-:W-:Y:S01]  /*0d60*/  FFMA.RZ R11, R18.reuse, R16.reuse, R15.reuse ;  /* 0x00000010120b7223 */ /* 0x1c0fe2000000c00f */
[C---:B------:R-:W-:Y:S01]  /*0d70*/  IADD3 R14, PT, PT, R17.reuse, 0x20, RZ ;  /* 0x00000020110e7810 */ /* 0x040fe20007ffe0ff */
[CCC-:B------:R-:W-:Y:S01]  /*0d80*/  FFMA.RM R12, R18.reuse, R16.reuse, R15.reuse ;  /* 0x00000010120c7223 */ /* 0x1c0fe2000000400f */
[----:B------:R-:W-:Y:S02]  /*0d90*/  ISETP.NE.AND P2, PT, R17, RZ, PT ;  /* 0x000000ff1100720c */ /* 0x000fe40003f45270 */
[----:B------:R-:W-:Y:S01]  /*0da0*/  LOP3.LUT R13, R11, 0x7fffff, RZ, 0xc0, !PT ;  /* 0x007fffff0b0d7812 */ /* 0x000fe200078ec0ff */
[----:B------:R-:W-:Y:S01]  /*0db0*/  FFMA.RP R11, R18, R16, R15 ;  /* 0x00000010120b7223 */ /* 0x000fe2000000800f */
[----:B------:R-:W-:Y:S02]  /*0dc0*/  ISETP.NE.AND P1, PT, R17, RZ, PT ;  /* 0x000000ff1100720c */ /* 0x000fe40003f25270 */
[----:B------:R-:W-:Y:S02]  /*0dd0*/  LOP3.LUT R13, R13, 0x800000, RZ, 0xfc, !PT ;  /* 0x008000000d0d7812 */ /* 0x000fe400078efcff */
[----:B------:R-:W-:-:S02]  /*0de0*/  IADD3 R15, PT, PT, -R17, RZ, RZ ;  /* 0x000000ff110f7210 */ /* 0x000fc40007ffe1ff */
[----:B------:R-:W-:Y:S02]  /*0df0*/  SHF.L.U32 R14, R13, R14, RZ ;  /* 0x0000000e0d0e7219 */ /* 0x000fe400000006ff */
[----:B------:R-:W-:Y:S02]  /*0e00*/  FSETP.NEU.FTZ.AND P0, PT, R11, R12, PT ;  /* 0x0000000c0b00720b */ /* 0x000fe40003f1d000 */
[----:B------:R-:W-:Y:S02]  /*0e10*/  SEL R12, R15, RZ, P2 ;  /* 0x000000ff0f0c7207 */ /* 0x000fe40001000000 */
[----:B------:R-:W-:Y:S02]  /*0e20*/  ISETP.NE.AND P1, PT, R14, RZ, P1 ;  /* 0x000000ff0e00720c */ /* 0x000fe40000f25270 */
[----:B------:R-:W-:Y:S02]  /*0e30*/  SHF.R.U32.HI R12, RZ, R12, R13 ;  /* 0x0000000cff0c7219 */ /* 0x000fe4000001160d */
[----:B------:R-:W-:-:S02]  /*0e40*/  PLOP3.LUT P0, PT, P0, P1, PT, 0xf8, 0x8f ;  /* 0x00000000008f781c */ /* 0x000fc40000703f70 */
[----:B------:R-:W-:Y:S02]  /*0e50*/  SHF.R.U32.HI R14, RZ, 0x1, R12 ;  /* 0x00000001ff0e7819 */ /* 0x000fe4000001160c */
[----:B------:R-:W-:-:S04]  /*0e60*/  SEL R11, RZ, 0x1, !P0 ;  /* 0x00000001ff0b7807 */ /* 0x000fc80004000000 */
[----:B------:R-:W-:-:S04]  /*0e70*/  LOP3.LUT R11, R11, 0x1, R14, 0xf8, !PT ;  /* 0x000000010b0b7812 */ /* 0x000fc800078ef80e */
[----:B------:R-:W-:-:S04]  /*0e80*/  LOP3.LUT R11, R11, R12, RZ, 0xc0, !PT ;  /* 0x0000000c0b0b7212 */ /* 0x000fc800078ec0ff */
[----:B------:R-:W-:-:S04]  /*0e90*/  IADD3 R11, PT, PT, R14, R11, RZ ;  /* 0x0000000b0e0b7210 */ /* 0x000fc80007ffe0ff */
[----:B------:R-:W-:Y:S01]  /*0ea0*/  LOP3.LUT R4, R11, R4, RZ, 0xfc, !PT ;  /* 0x000000040b047212 */ /* 0x000fe200078efcff */
[----:B------:R-:W-:Y:S06]  /*0eb0*/  BRA `(.L_x_17) ;  /* 0x0000000000107947 */ /* 0x000fec0003800000 */
.L_x_16:
[----:B------:R-:W-:-:S04]  /*0ec0*/  LOP3.LUT R4, R4, 0x80000000, RZ, 0xc0, !PT ;  /* 0x8000000004047812 */ /* 0x000fc800078ec0ff */
[----:B------:R-:W-:Y:S01]  /*0ed0*/  LOP3.LUT R4, R4, 0x7f800000, RZ, 0xfc, !PT ;  /* 0x7f80000004047812 */ /* 0x000fe200078efcff */
[----:B------:R-:W-:Y:S06]  /*0ee0*/  BRA `(.L_x_17) ;  /* 0x0000000000047947 */ /* 0x000fec0003800000 */
.L_x_15:
[----:B------:R-:W-:-:S07]  /*0ef0*/  LEA R4, R11, R4, 0x17 ;  /* 0x000000040b047211 */ /* 0x000fce00078eb8ff */
.L_x_17:
[----:B------:R-:W-:Y:S05]  /*0f00*/  BSYNC.RECONVERGENT B2 ;  /* 0x0000000000027941 */ /* 0x000fea0003800200 */
.L_x_14:
[----:B------:R-:W-:Y:S05]  /*0f10*/  BRA `(.L_x_18) ;  /* 0x0000000000207947 */ /* 0x000fea0003800000 */
.L_x_13:
[----:B------:R-:W-:-:S04]  /*0f20*/  LOP3.LUT R4, R13, 0x80000000, R4, 0x48, !PT ;  /* 0x800000000d047812 */ /* 0x000fc800078e4804 */
[----:B------:R-:W-:Y:S01]  /*0f30*/  LOP3.LUT R4, R4, 0x7f800000, RZ, 0xfc, !PT ;  /* 0x7f80000004047812 */ /* 0x000fe200078efcff */
[----:B------:R-:W-:Y:S06]  /*0f40*/  BRA `(.L_x_18) ;  /* 0x0000000000147947 */ /* 0x000fec0003800000 */
.L_x_12:
[----:B------:R-:W-:Y:S01]  /*0f50*/  LOP3.LUT R4, R13, 0x80000000, R4, 0x48, !PT ;  /* 0x800000000d047812 */ /* 0x000fe200078e4804 */
[----:B------:R-:W-:Y:S06]  /*0f60*/  BRA `(.L_x_18) ;  /* 0x00000000000c7947 */ /* 0x000fec0003800000 */
.L_x_11:
[----:B------:R-:W0:Y:S01]  /*0f70*/  MUFU.RSQ R4, -QNAN ;  /* 0xffc0000000047908 */ /* 0x000e220000001400 */
[----:B------:R-:W-:Y:S05]  /*0f80*/  BRA `(.L_x_18) ;  /* 0x0000000000047947 */ /* 0x000fea0003800000 */
.L_x_10:
[----:B------:R-:W-:-:S07]  /*0f90*/  FADD.FTZ R4, R4, R5 ;  /* 0x0000000504047221 */ /* 0x000fce0000010000 */
.L_x_18:
[----:B------:R-:W-:Y:S05]  /*0fa0*/  BSYNC.RECONVERGENT B1 ;  /* 0x0000000000017941 */ /* 0x000fea0003800200 */
.L_x_8:
[----:B------:R-:W-:-:S04]  /*0fb0*/  HFMA2 R11, -RZ, RZ, 0, 0 ;  /* 0x00000000ff0b7431 */ /* 0x000fc800000001ff */
[----:B0-----:R-:W-:Y:S05]  /*0fc0*/  RET.REL.NODEC R10 `(_Z15naive_attentionPKfS0_S0_Pf) ;  /* 0xfffffff00a0c7950 */ /* 0x001fea0003c3ffff */
.L_x_19:
[----:B------:R-:W-:-:S00]  /*0fd0*/  BRA `(.L_x_19) ;  /* 0xfffffffc00fc7947 */ /* 0x000fc0000383ffff */
[----:B------:R-:W-:-:S00]  /*0fe0*/  NOP ;  /* 0x0000000000007918 */ /* 0x000fc00000000000 */
        /* <DEDUP_REMOVED lines=9> */
.L_x_20:


//--------------------- .nv.shared.reserved.0     --------------------------
	.section	.nv.shared.reserved.0,"aw",@nobits
	.weak		__nv_reservedSMEM_offset_0_alias
	.size		__nv_reservedSMEM_offset_0_alias, 0, 64
	.other		__nv_reservedSMEM_offset_0_alias,@"STO_CUDA_RESERVED_SHARED STV_DEFAULT"
__nv_reservedSMEM_offset_0_alias:
	.zero		0
	.zero		64


//--------------------- .nv.constant0._Z15naive_attentionPKfS0_S0_Pf --------------------------
	.section	.nv.constant0._Z15naive_attentionPKfS0_S0_Pf,"a",@progbits
	.sectionflags	@""
	.align	4
.nv.constant0._Z15naive_attentionPKfS0_S0_Pf:
	.zero		928


//--------------------- SYMBOLS --------------------------

	.type		.nv.reservedSmem.offset0,@object
	.size		.nv.reservedSmem.offset0,0x4
